	.headerflags	@"EF_CUDA_TEXMODE_UNIFIED EF_CUDA_64BIT_ADDRESS EF_CUDA_ACCELERATORS EF_CUDA_SM90 EF_CUDA_VIRTUAL_SM(EF_CUDA_SM90)"
	.elftype	@"ET_EXEC"


//--------------------- .nv.info                  --------------------------
	.section	.nv.info,"",@"SHT_CUDA_INFO"
	.align	4


	//----- nvinfo : EIATTR_REGCOUNT
	.align		4
        /*0000*/ 	.byte	0x04, 0x2f
        /*0002*/ 	.short	(.L_3 - .L_2)
	.align		4
.L_2:
        /*0004*/ 	.word	index@(triton_poi_fused__native_batch_norm_legit_no_training_cat_relu_3)
        /*0008*/ 	.word	0x0000001c


	//----- nvinfo : EIATTR_MIN_STACK_SIZE
	.align		4
.L_3:
        /*000c*/ 	.byte	0x04, 0x12
        /*000e*/ 	.short	(.L_5 - .L_4)
	.align		4
.L_4:
        /*0010*/ 	.word	index@(triton_poi_fused__native_batch_norm_legit_no_training_cat_relu_3)
        /*0014*/ 	.word	0x00000000


	//----- nvinfo : EIATTR_FRAME_SIZE
	.align		4
.L_5:
        /*0018*/ 	.byte	0x04, 0x11
        /*001a*/ 	.short	(.L_7 - .L_6)
	.align		4
.L_6:
        /*001c*/ 	.word	index@(triton_poi_fused__native_batch_norm_legit_no_training_cat_relu_3)
        /*0020*/ 	.word	0x00000000


	//----- nvinfo : EIATTR_MIN_STACK_SIZE
	.align		4
.L_7:
        /*0024*/ 	.byte	0x04, 0x12
        /*0026*/ 	.short	(.L_9 - .L_8)
	.align		4
.L_8:
        /*0028*/ 	.word	index@(triton_poi_fused__native_batch_norm_legit_no_training_cat_relu_3)
        /*002c*/ 	.word	0x00000000
.L_9:


//--------------------- .nv.info.triton_poi_fused__native_batch_norm_legit_no_training_cat_relu_3 --------------------------
	.section	.nv.info.triton_poi_fused__native_batch_norm_legit_no_training_cat_relu_3,"",@"SHT_CUDA_INFO"
	.sectionflags	@""
	.align	4


	//----- nvinfo : EIATTR_CUDA_API_VERSION
	.align		4
        /*0000*/ 	.byte	0x04, 0x37
        /*0002*/ 	.short	(.L_11 - .L_10)
.L_10:
        /*0004*/ 	.word	0x0000007c


	//----- nvinfo : EIATTR_KPARAM_INFO
	.align		4
.L_11:
        /*0008*/ 	.byte	0x04, 0x17
        /*000a*/ 	.short	(.L_13 - .L_12)
.L_12:
        /*000c*/ 	.word	0x00000000
        /*0010*/ 	.short	0x0008
        /*0012*/ 	.short	0x0040
        /*0014*/ 	.byte	0x00, 0xf0, 0x11, 0x00


	//----- nvinfo : EIATTR_KPARAM_INFO
	.align		4
.L_13:
        /*0018*/ 	.byte	0x04, 0x17
        /*001a*/ 	.short	(.L_15 - .L_14)
.L_14:
        /*001c*/ 	.word	0x00000000
        /*0020*/ 	.short	0x0007
        /*0022*/ 	.short	0x0038
        /*0024*/ 	.byte	0x00, 0xf4, 0x21, 0x00


	//----- nvinfo : EIATTR_KPARAM_INFO
	.align		4
.L_15:
        /*0028*/ 	.byte	0x04, 0x17
        /*002a*/ 	.short	(.L_17 - .L_16)
.L_16:
        /*002c*/ 	.word	0x00000000
        /*0030*/ 	.short	0x0006
        /*0032*/ 	.short	0x0030
        /*0034*/ 	.byte	0x00, 0xf4, 0x21, 0x00


	//----- nvinfo : EIATTR_KPARAM_INFO
	.align		4
.L_17:
        /*0038*/ 	.byte	0x04, 0x17
        /*003a*/ 	.short	(.L_19 - .L_18)
.L_18:
        /*003c*/ 	.word	0x00000000
        /*0040*/ 	.short	0x0005
        /*0042*/ 	.short	0x0028
        /*0044*/ 	.byte	0x00, 0xf4, 0x21, 0x00


	//----- nvinfo : EIATTR_KPARAM_INFO
	.align		4
.L_19:
        /*0048*/ 	.byte	0x04, 0x17
        /*004a*/ 	.short	(.L_21 - .L_20)
.L_20:
        /*004c*/ 	.word	0x00000000
        /*0050*/ 	.short	0x0004
        /*0052*/ 	.short	0x0020
        /*0054*/ 	.byte	0x00, 0xf4, 0x21, 0x00


	//----- nvinfo : EIATTR_KPARAM_INFO
	.align		4
.L_21:
        /*0058*/ 	.byte	0x04, 0x17
        /*005a*/ 	.short	(.L_23 - .L_22)
.L_22:
        /*005c*/ 	.word	0x00000000
        /*0060*/ 	.short	0x0003
        /*0062*/ 	.short	0x0018
        /*0064*/ 	.byte	0x00, 0xf4, 0x21, 0x00


	//----- nvinfo : EIATTR_KPARAM_INFO
	.align		4
.L_23:
        /*0068*/ 	.byte	0x04, 0x17
        /*006a*/ 	.short	(.L_25 - .L_24)
.L_24:
        /*006c*/ 	.word	0x00000000
        /*0070*/ 	.short	0x0002
        /*0072*/ 	.short	0x0010
        /*0074*/ 	.byte	0x00, 0xf4, 0x21, 0x00


	//----- nvinfo : EIATTR_KPARAM_INFO
	.align		4
.L_25:
        /*0078*/ 	.byte	0x04, 0x17
        /*007a*/ 	.short	(.L_27 - .L_26)
.L_26:
        /*007c*/ 	.word	0x00000000
        /*0080*/ 	.short	0x0001
        /*0082*/ 	.short	0x0008
        /*0084*/ 	.byte	0x00, 0xf4, 0x21, 0x00


	//----- nvinfo : EIATTR_KPARAM_INFO
	.align		4
.L_27:
        /*0088*/ 	.byte	0x04, 0x17
        /*008a*/ 	.short	(.L_29 - .L_28)
.L_28:
        /*008c*/ 	.word	0x00000000
        /*0090*/ 	.short	0x0000
        /*0092*/ 	.short	0x0000
        /*0094*/ 	.byte	0x00, 0xf4, 0x21, 0x00


	//----- nvinfo : EIATTR_SPARSE_MMA_MASK
	.align		4
.L_29:
        /*0098*/ 	.byte	0x03, 0x50
        /*009a*/ 	.short	0x0000


	//----- nvinfo : EIATTR_MAXREG_COUNT
	.align		4
        /*009c*/ 	.byte	0x03, 0x1b
        /*009e*/ 	.short	0x00ff


	//----- nvinfo : EIATTR_EXIT_INSTR_OFFSETS
	.align		4
        /*00a0*/ 	.byte	0x04, 0x1c
        /*00a2*/ 	.short	(.L_31 - .L_30)


	//   ....[0]....
.L_30:
        /*00a4*/ 	.word	0x00000680


	//   ....[1]....
        /*00a8*/ 	.word	0x000006a0


	//----- nvinfo : EIATTR_REQNTID
	.align		4
.L_31:
        /*00ac*/ 	.byte	0x04, 0x10
        /*00ae*/ 	.short	(.L_33 - .L_32)
.L_32:
        /*00b0*/ 	.word	0x00000080
        /*00b4*/ 	.word	0x00000001
        /*00b8*/ 	.word	0x00000001


	//----- nvinfo : EIATTR_CBANK_PARAM_SIZE
	.align		4
.L_33:
        /*00bc*/ 	.byte	0x03, 0x19
        /*00be*/ 	.short	0x0044


	//----- nvinfo : EIATTR_PARAM_CBANK
	.align		4
        /*00c0*/ 	.byte	0x04, 0x0a
        /*00c2*/ 	.short	(.L_35 - .L_34)
	.align		4
.L_34:
        /*00c4*/ 	.word	index@(.nv.constant0.triton_poi_fused__native_batch_norm_legit_no_training_cat_relu_3)
        /*00c8*/ 	.short	0x0210
        /*00ca*/ 	.short	0x0044


	//----- nvinfo : EIATTR_SW_WAR
	.align		4
.L_35:
        /*00cc*/ 	.byte	0x04, 0x36
        /*00ce*/ 	.short	(.L_37 - .L_36)
.L_36:
        /*00d0*/ 	.word	0x00000008
.L_37:


//--------------------- .nv.callgraph             --------------------------
	.section	.nv.callgraph,"",@"SHT_CUDA_CALLGRAPH"
	.align	4
	.sectionentsize	8
	.align		4
        /*0000*/ 	.word	0x00000000
	.align		4
        /*0004*/ 	.word	0xffffffff
	.align		4
        /*0008*/ 	.word	0x00000000
	.align		4
        /*000c*/ 	.word	0xfffffffe
	.align		4
        /*0010*/ 	.word	0x00000000
	.align		4
        /*0014*/ 	.word	0xfffffffd
	.align		4
        /*0018*/ 	.word	0x00000000
	.align		4
        /*001c*/ 	.word	0xfffffffc


//--------------------- .nv.constant4             --------------------------
	.section	.nv.constant4,"a",@progbits
	.align	8
	.align		8
.nv.constant4:
        /*0000*/ 	.dword	_$_str
	.align		8
        /*0008*/ 	.dword	_$_str_$_2


//--------------------- .text.triton_poi_fused__native_batch_norm_legit_no_training_cat_relu_3 --------------------------
	.section	.text.triton_poi_fused__native_batch_norm_legit_no_training_cat_relu_3,"ax",@progbits
	.align	128
        .global         triton_poi_fused__native_batch_norm_legit_no_training_cat_relu_3
        .type           triton_poi_fused__native_batch_norm_legit_no_training_cat_relu_3,@function
        .size           triton_poi_fused__native_batch_norm_legit_no_training_cat_relu_3,(.L_x_1 - triton_poi_fused__native_batch_norm_legit_no_training_cat_relu_3)
        .other          triton_poi_fused__native_batch_norm_legit_no_training_cat_relu_3,@"STO_CUDA_ENTRY STV_DEFAULT"
triton_poi_fused__native_batch_norm_legit_no_training_cat_relu_3:
.text.triton_poi_fused__native_batch_norm_legit_no_training_cat_relu_3:
[----:B------:R-:W0:Y:S01]  /*0000*/  LDC R1, c[0x0][0x28] ;  /* 0x00000a00ff017b82 */ /* 0x000e220000000800 */
[----:B------:R-:W1:Y:S07]  /*0010*/  S2R R0, SR_TID.X ;  /* 0x0000000000007919 */ /* 0x000e6e0000002100 */
[----:B------:R-:W2:Y:S01]  /*0020*/  LDC.64 R4, c[0x0][0x228] ;  /* 0x00008a00ff047b82 */ /* 0x000ea20000000a00 */
[----:B------:R-:W-:Y:S01]  /*0030*/  IMAD.MOV.U32 R6, RZ, RZ, RZ ;  /* 0x000000ffff067224 */ /* 0x000fe200078e00ff */
[----:B------:R-:W-:Y:S01]  /*0040*/  ULDC.64 UR4, c[0x0][0x208] ;  /* 0x0000820000047ab9 */ /* 0x000fe20000000a00 */
[----:B------:R-:W3:Y:S01]  /*0050*/  S2R R3, SR_CTAID.X ;  /* 0x0000000000037919 */ /* 0x000ee20000002500 */
[----:B------:R-:W-:Y:S01]  /*0060*/  HFMA2.MMA R10, -RZ, RZ, 0, 0 ;  /* 0x00000000ff0a7435 */ /* 0x000fe200000001ff */
[----:B------:R-:W-:-:S03]  /*0070*/  ULDC.64 UR6, c[0x0][0x218] ;  /* 0x0000860000067ab9 */ /* 0x000fc60000000a00 */
[----:B------:R-:W4:Y:S01]  /*0080*/  LDC.64 R14, c[0x0][0x220] ;  /* 0x00008800ff0e7b82 */ /* 0x000f220000000a00 */
[----:B-1----:R-:W-:-:S05]  /*0090*/  IMAD.SHL.U32 R0, R0, 0x2, RZ ;  /* 0x0000000200007824 */ /* 0x002fca00078e00ff */
[----:B------:R-:W-:-:S05]  /*00a0*/  LOP3.LUT R0, R0, 0xfe, RZ, 0xc0, !PT ;  /* 0x000000fe00007812 */ /* 0x000fca00078ec0ff */
[----:B---3--:R-:W-:-:S05]  /*00b0*/  IMAD R0, R3, 0x100, R0 ;  /* 0x0000010003007824 */ /* 0x008fca00078e0200 */
[----:B------:R-:W-:Y:S02]  /*00c0*/  SHF.R.S32.HI R3, RZ, 0x1f, R0 ;  /* 0x0000001fff037819 */ /* 0x000fe40000011400 */
[----:B------:R-:W-:Y:S02]  /*00d0*/  ISETP.GE.AND P0, PT, R0, 0x6800, PT ;  /* 0x000068000000780c */ /* 0x000fe40003f06270 */
[----:B------:R-:W-:-:S04]  /*00e0*/  LEA.HI R3, R3, R0, RZ, 0x6 ;  /* 0x0000000003037211 */ /* 0x000fc800078f30ff */
[----:B------:R-:W-:-:S05]  /*00f0*/  SHF.R.S32.HI R11, RZ, 0x6, R3 ;  /* 0x00000006ff0b7819 */ /* 0x000fca0000011403 */
[----:B------:R-:W-:-:S05]  /*0100*/  IMAD.HI R2, R11, 0x4ec4ec4f, RZ ;  /* 0x4ec4ec4f0b027827 */ /* 0x000fca00078e02ff */
[----:B------:R-:W-:-:S04]  /*0110*/  SHF.R.U32.HI R7, RZ, 0x1f, R2 ;  /* 0x0000001fff077819 */ /* 0x000fc80000011602 */
[----:B------:R-:W-:-:S05]  /*0120*/  LEA.HI.SX32 R2, R2, R7, 0x1b ;  /* 0x0000000702027211 */ /* 0x000fca00078fdaff */
[----:B------:R-:W-:-:S04]  /*0130*/  IMAD R11, R2, -0x68, R11 ;  /* 0xffffff98020b7824 */ /* 0x000fc800078e020b */
[----:B--2---:R-:W-:-:S05]  /*0140*/  IMAD.WIDE R4, R11, 0x4, R4 ;  /* 0x000000040b047825 */ /* 0x004fca00078e0204 */
[----:B------:R-:W2:Y:S01]  /*0150*/  @!P0 LDG.E.EL R6, desc[UR4][R4.64] ;  /* 0x0000000404068981 */ /* 0x000ea2000c2e1900 */
[----:B------:R-:W-:-:S03]  /*0160*/  IMAD.HI R2, R0, 0x4ec4ec4f, RZ ;  /* 0x4ec4ec4f00027827 */ /* 0x000fc600078e02ff */
[----:B------:R1:W3:Y:S01]  /*0170*/  @!P0 LDG.E.EL R10, desc[UR4][R4.64] ;  /* 0x00000004040a8981 */ /* 0x0002e2000c2e1900 */
[----:B------:R-:W-:Y:S01]  /*0180*/  IMAD.SHL.U32 R8, R11, 0x40, RZ ;  /* 0x000000400b087824 */ /* 0x000fe200078e00ff */
[----:B------:R-:W-:-:S04]  /*0190*/  SHF.R.U32.HI R7, RZ, 0x1f, R2 ;  /* 0x0000001fff077819 */ /* 0x000fc80000011602 */
[----:B------:R-:W-:Y:S02]  /*01a0*/  LEA.HI.SX32 R17, R2, R7, 0x15 ;  /* 0x0000000702117211 */ /* 0x000fe400078faaff */
[----:B------:R-:W-:Y:S02]  /*01b0*/  LOP3.LUT R7, R3, 0xffffffc0, RZ, 0xc0, !PT ;  /* 0xffffffc003077812 */ /* 0x000fe400078ec0ff */
[----:B------:R-:W5:Y:S01]  /*01c0*/  LDC.64 R2, c[0x0][0x210] ;  /* 0x00008400ff027b82 */ /* 0x000f620000000a00 */
[C---:B------:R-:W-:Y:S02]  /*01d0*/  IMAD R9, R17.reuse, 0xc80, RZ ;  /* 0x00000c8011097824 */ /* 0x040fe400078e02ff */
[----:B------:R-:W-:Y:S02]  /*01e0*/  IMAD.IADD R7, R0, 0x1, -R7 ;  /* 0x0000000100077824 */ /* 0x000fe400078e0a07 */
[----:B-1----:R-:W-:Y:S01]  /*01f0*/  IMAD R4, R17, -0x1a00, R0 ;  /* 0xffffe60011047824 */ /* 0x002fe200078e0200 */
[----:B------:R-:W-:-:S02]  /*0200*/  SHF.R.S32.HI R13, RZ, 0x1f, R9 ;  /* 0x0000001fff0d7819 */ /* 0x000fc40000011409 */
[----:B------:R-:W-:Y:S01]  /*0210*/  IADD3 R18, P1, P2, R8, R7, R9 ;  /* 0x0000000708127210 */ /* 0x000fe20007a3e009 */
[----:B------:R-:W-:Y:S01]  /*0220*/  IMAD R25, R17, 0xd80, R4 ;  /* 0x00000d8011197824 */ /* 0x000fe200078e0204 */
[----:B------:R-:W-:Y:S02]  /*0230*/  SHF.R.S32.HI R8, RZ, 0x1f, R8 ;  /* 0x0000001fff087819 */ /* 0x000fe40000011408 */
[----:B------:R-:W-:Y:S02]  /*0240*/  CS2R R4, SRZ ;  /* 0x0000000000047805 */ /* 0x000fe4000001ff00 */
[----:B------:R-:W-:Y:S02]  /*0250*/  SHF.R.S32.HI R7, RZ, 0x1f, R7 ;  /* 0x0000001fff077819 */ /* 0x000fe40000011407 */
[----:B------:R-:W-:Y:S02]  /*0260*/  LEA R16, P3, R18, UR6, 0x2 ;  /* 0x0000000612107c11 */ /* 0x000fe4000f8610ff */
[----:B------:R-:W-:-:S02]  /*0270*/  IADD3.X R7, R8, R7, R13, P1, P2 ;  /* 0x0000000708077210 */ /* 0x000fc40000fe440d */
[----:B------:R-:W1:Y:S01]  /*0280*/  LDC.64 R12, c[0x0][0x230] ;  /* 0x00008c00ff0c7b82 */ /* 0x000e620000000a00 */
[C---:B------:R-:W-:Y:S02]  /*0290*/  ISETP.GE.AND P2, PT, R11.reuse, 0x36, PT ;  /* 0x000000360b00780c */ /* 0x040fe40003f46270 */
[----:B------:R-:W-:Y:S02]  /*02a0*/  ISETP.GT.AND P1, PT, R11, 0x35, !P0 ;  /* 0x000000350b00780c */ /* 0x000fe40004724270 */
[----:B------:R-:W-:Y:S01]  /*02b0*/  ISETP.LT.AND P4, PT, R0, 0x6800, !P2 ;  /* 0x000068000000780c */ /* 0x000fe20005781270 */
[----:B-----5:R-:W-:Y:S01]  /*02c0*/  IMAD.WIDE R24, R25, 0x4, R2 ;  /* 0x0000000419187825 */ /* 0x020fe200078e0202 */
[----:B------:R-:W-:Y:S01]  /*02d0*/  CS2R R2, SRZ ;  /* 0x0000000000027805 */ /* 0x000fe2000001ff00 */
[----:B------:R-:W5:Y:S01]  /*02e0*/  LDC.64 R8, c[0x0][0x238] ;  /* 0x00008e00ff087b82 */ /* 0x000f620000000a00 */
[----:B------:R-:W-:Y:S01]  /*02f0*/  LEA.HI.X R17, R18, UR7, R7, 0x2, P3 ;  /* 0x0000000712117c11 */ /* 0x000fe200098f1407 */
[----:B----4-:R-:W-:Y:S01]  /*0300*/  IMAD.WIDE R22, R11, 0x4, R14 ;  /* 0x000000040b167825 */ /* 0x010fe200078e020e */
[----:B------:R-:W-:-:S02]  /*0310*/  MOV R7, RZ ;  /* 0x000000ff00077202 */ /* 0x000fc40000000f00 */
[----:B------:R-:W-:-:S03]  /*0320*/  CS2R R14, SRZ ;  /* 0x00000000000e7805 */ /* 0x000fc6000001ff00 */
[----:B------:R-:W4:Y:S04]  /*0330*/  @P1 LDG.E.64 R4, desc[UR4][R16.64+-0x3600] ;  /* 0xffca000410041981 */ /* 0x000f28000c1e1b00 */
[----:B------:R-:W4:Y:S01]  /*0340*/  @P4 LDG.E.64 R2, desc[UR4][R24.64] ;  /* 0x0000000418024981 */ /* 0x000f22000c1e1b00 */
[----:B-1----:R-:W-:-:S03]  /*0350*/  IMAD.WIDE R12, R11, 0x4, R12 ;  /* 0x000000040b0c7825 */ /* 0x002fc600078e020c */
[----:B------:R-:W4:Y:S04]  /*0360*/  @!P0 LDG.E.EL R7, desc[UR4][R22.64] ;  /* 0x0000000416078981 */ /* 0x000f28000c2e1900 */
[----:B------:R-:W4:Y:S01]  /*0370*/  @!P0 LDG.E.EL R14, desc[UR4][R22.64] ;  /* 0x00000004160e8981 */ /* 0x000f22000c2e1900 */
[----:B-----5:R-:W-:Y:S01]  /*0380*/  IMAD.WIDE R8, R11, 0x4, R8 ;  /* 0x000000040b087825 */ /* 0x020fe200078e0208 */
[----:B------:R-:W-:-:S03]  /*0390*/  HFMA2.MMA R11, -RZ, RZ, 0, 0 ;  /* 0x00000000ff0b7435 */ /* 0x000fc600000001ff */
[----:B------:R-:W-:Y:S01]  /*03a0*/  IMAD.MOV.U32 R20, RZ, RZ, RZ ;  /* 0x000000ffff147224 */ /* 0x000fe200078e00ff */
[----:B------:R-:W5:Y:S01]  /*03b0*/  @!P0 LDG.E.EL R15, desc[UR4][R8.64] ;  /* 0x00000004080f8981 */ /* 0x000f62000c2e1900 */
[----:B------:R-:W-:-:S04]  /*03c0*/  IMAD.MOV.U32 R18, RZ, RZ, RZ ;  /* 0x000000ffff127224 */ /* 0x000fc800078e00ff */
[----:B------:R-:W5:Y:S04]  /*03d0*/  @!P0 LDG.E.EL R20, desc[UR4][R12.64] ;  /* 0x000000040c148981 */ /* 0x000f68000c2e1900 */
[----:B------:R1:W5:Y:S04]  /*03e0*/  @!P0 LDG.E.EL R18, desc[UR4][R12.64] ;  /* 0x000000040c128981 */ /* 0x000368000c2e1900 */
[----:B------:R1:W5:Y:S01]  /*03f0*/  @!P0 LDG.E.EL R11, desc[UR4][R8.64] ;  /* 0x00000004080b8981 */ /* 0x000362000c2e1900 */
[----:B------:R-:W-:Y:S01]  /*0400*/  IMAD.MOV.U32 R21, RZ, RZ, 0x3e800000 ;  /* 0x3e800000ff157424 */ /* 0x000fe200078e00ff */
[----:B01----:R-:W0:Y:S08]  /*0410*/  LDC.64 R12, c[0x0][0x240] ;  /* 0x00009000ff0c7b82 */ /* 0x003e300000000a00 */
[----:B------:R-:W1:Y:S01]  /*0420*/  LDC.64 R8, c[0x0][0x248] ;  /* 0x00009200ff087b82 */ /* 0x000e620000000a00 */
[----:B0-----:R-:W-:-:S04]  /*0430*/  IMAD.WIDE R12, R0, 0x4, R12 ;  /* 0x00000004000c7825 */ /* 0x001fc800078e020c */
[----:B-1----:R-:W-:-:S04]  /*0440*/  IMAD.WIDE R8, R0, 0x4, R8 ;  /* 0x0000000400087825 */ /* 0x002fc800078e0208 */
[----:B--2---:R-:W-:-:S04]  /*0450*/  FADD R6, R6, 9.9999997473787516356e-06 ;  /* 0x3727c5ac06067421 */ /* 0x004fc80000000000 */
[----:B------:R-:W0:Y:S01]  /*0460*/  MUFU.SQRT R16, R6 ;  /* 0x0000000600107308 */ /* 0x000e220000002000 */
[----:B---3--:R-:W-:-:S07]  /*0470*/  FADD R10, R10, 9.9999997473787516356e-06 ;  /* 0x3727c5ac0a0a7421 */ /* 0x008fce0000000000 */
[----:B------:R-:W1:Y:S01]  /*0480*/  MUFU.SQRT R17, R10 ;  /* 0x0000000a00117308 */ /* 0x000e620000002000 */
[C---:B0-----:R-:W-:Y:S02]  /*0490*/  FSETP.GT.AND P6, PT, R16.reuse, 8.50705917302346158658e+37, PT ;  /* 0x7e8000001000780b */ /* 0x041fe40003fc4000 */
[----:B------:R-:W-:Y:S02]  /*04a0*/  FSETP.GEU.AND P3, PT, R16, 1.175494350822287508e-38, PT ;  /* 0x008000001000780b */ /* 0x000fe40003f6e000 */
[----:B------:R-:W-:Y:S02]  /*04b0*/  FSEL R19, R21, 1, P6 ;  /* 0x3f80000015137808 */ /* 0x000fe40003000000 */
[----:B-1----:R-:W-:-:S07]  /*04c0*/  FSETP.GT.AND P5, PT, R17, 8.50705917302346158658e+37, PT ;  /* 0x7e8000001100780b */ /* 0x002fce0003fa4000 */
[----:B------:R-:W-:Y:S01]  /*04d0*/  @P6 FMUL R16, R16, 0.25 ;  /* 0x3e80000010106820 */ /* 0x000fe20000400000 */
[----:B------:R-:W-:-:S03]  /*04e0*/  FSETP.GEU.AND P6, PT, R17, 1.175494350822287508e-38, PT ;  /* 0x008000001100780b */ /* 0x000fc60003fce000 */
[----:B------:R-:W-:Y:S02]  /*04f0*/  @!P3 FMUL R16, R16, 16777216 ;  /* 0x4b8000001010b820 */ /* 0x000fe40000400000 */
[----:B------:R-:W-:-:S08]  /*0500*/  @P5 FMUL R17, R17, 0.25 ;  /* 0x3e80000011115820 */ /* 0x000fd00000400000 */
[----:B------:R-:W-:Y:S01]  /*0510*/  @!P6 FMUL R17, R17, 16777216 ;  /* 0x4b8000001111e820 */ /* 0x000fe20000400000 */
[----:B------:R-:W0:Y:S01]  /*0520*/  MUFU.RCP R16, R16 ;  /* 0x0000001000107308 */ /* 0x000e220000001000 */
[----:B------:R-:W-:-:S07]  /*0530*/  FSEL R6, R21, 1, P5 ;  /* 0x3f80000015067808 */ /* 0x000fce0002800000 */
[----:B------:R-:W1:Y:S01]  /*0540*/  MUFU.RCP R17, R17 ;  /* 0x0000001100117308 */ /* 0x000e620000001000 */
[----:B----4-:R-:W-:Y:S02]  /*0550*/  SEL R2, R2, RZ, P4 ;  /* 0x000000ff02027207 */ /* 0x010fe40002000000 */
[----:B------:R-:W-:Y:S01]  /*0560*/  SEL R3, R3, RZ, P4 ;  /* 0x000000ff03037207 */ /* 0x000fe20002000000 */
[----:B------:R-:W-:Y:S01]  /*0570*/  @!P3 FMUL R19, R19, 16777216 ;  /* 0x4b8000001313b820 */ /* 0x000fe20000400000 */
[----:B------:R-:W-:Y:S01]  /*0580*/  @P2 SEL R2, R4, RZ, P1 ;  /* 0x000000ff04022207 */ /* 0x000fe20000800000 */
[----:B------:R-:W-:Y:S01]  /*0590*/  @!P6 FMUL R6, R6, 16777216 ;  /* 0x4b8000000606e820 */ /* 0x000fe20000400000 */
[----:B------:R-:W-:Y:S01]  /*05a0*/  @P2 SEL R3, R5, RZ, P1 ;  /* 0x000000ff05032207 */ /* 0x000fe20000800000 */
[----:B0-----:R-:W-:Y:S02]  /*05b0*/  FMUL R16, R16, R19 ;  /* 0x0000001310107220 */ /* 0x001fe40000400000 */
[----:B------:R-:W-:-:S02]  /*05c0*/  FADD R7, R2, -R7 ;  /* 0x8000000702077221 */ /* 0x000fc40000000000 */
[----:B------:R-:W-:Y:S01]  /*05d0*/  FADD R14, R3, -R14 ;  /* 0x8000000e030e7221 */ /* 0x000fe20000000000 */
[----:B-1----:R-:W-:Y:S01]  /*05e0*/  FMUL R17, R17, R6 ;  /* 0x0000000611117220 */ /* 0x002fe20000400000 */
[----:B------:R-:W-:-:S03]  /*05f0*/  FMUL R16, R7, R16 ;  /* 0x0000001007107220 */ /* 0x000fc60000400000 */
[----:B------:R-:W-:Y:S01]  /*0600*/  FMUL R14, R14, R17 ;  /* 0x000000110e0e7220 */ /* 0x000fe20000400000 */
[----:B-----5:R-:W-:Y:S01]  /*0610*/  FFMA R15, R16, R20, R15 ;  /* 0x00000014100f7223 */ /* 0x020fe2000000000f */
[----:B------:R0:W-:Y:S02]  /*0620*/  @!P0 STG.E.64 desc[UR4][R12.64], R2 ;  /* 0x000000020c008986 */ /* 0x0001e4000c101b04 */
[----:B------:R-:W-:Y:S02]  /*0630*/  FFMA R11, R14, R18, R11 ;  /* 0x000000120e0b7223 */ /* 0x000fe4000000000b */
[----:B------:R-:W-:-:S03]  /*0640*/  FSETP.GEU.AND P1, PT, R15, RZ, PT ;  /* 0x000000ff0f00720b */ /* 0x000fc60003f2e000 */
[----:B------:R-:W-:Y:S02]  /*0650*/  FSETP.GEU.AND P2, PT, R11, RZ, PT ;  /* 0x000000ff0b00720b */ /* 0x000fe40003f4e000 */
[----:B------:R-:W-:Y:S02]  /*0660*/  FSEL R10, R15, RZ, P1 ;  /* 0x000000ff0f0a7208 */ /* 0x000fe40000800000 */
[----:B------:R-:W-:Y:S01]  /*0670*/  FSEL R11, R11, RZ, P2 ;  /* 0x000000ff0b0b7208 */ /* 0x000fe20001000000 */
[----:B0-----:R-:W-:Y:S08]  /*0680*/  @P0 EXIT ;  /* 0x000000000000094d */ /* 0x001ff00003800000 */
[----:B------:R-:W-:Y:S01]  /*0690*/  STG.E.64 desc[UR4][R8.64], R10 ;  /* 0x0000000a08007986 */ /* 0x000fe2000c101b04 */
[----:B------:R-:W-:Y:S05]  /*06a0*/  EXIT ;  /* 0x000000000000794d */ /* 0x000fea0003800000 */
.L_x_0:
[----:B------:R-:W-:-:S00]  /*06b0*/  BRA `(.L_x_0) ;  /* 0xfffffffc00fc7947 */ /* 0x000fc0000383ffff */
[----:B------:R-:W-:-:S00]  /*06c0*/  NOP ;  /* 0x0000000000007918 */ /* 0x000fc00000000000 */
        /* <DEDUP_REMOVED lines=11> */
.L_x_1:


//--------------------- .nv.global.init           --------------------------
	.section	.nv.global.init,"aw",@progbits
.nv.global.init:
	.type		_$_str,@object
	.size		_$_str,(_$_str_$_2 - _$_str)
_$_str:
        /*0000*/ 	.byte	0x5f, 0x5f, 0x43, 0x55, 0x44, 0x41, 0x5f, 0x46, 0x54, 0x5a, 0x00
	.type		_$_str_$_2,@object
	.size		_$_str_$_2,(.L_1 - _$_str_$_2)
_$_str_$_2:
        /*000b*/ 	.byte	0x5f, 0x5f, 0x43, 0x55, 0x44, 0x41, 0x5f, 0x50, 0x52, 0x45, 0x43, 0x5f, 0x53, 0x51, 0x52, 0x54
        /*001b*/ 	.byte	0x00
.L_1:


//--------------------- .nv.constant0.triton_poi_fused__native_batch_norm_legit_no_training_cat_relu_3 --------------------------
	.section	.nv.constant0.triton_poi_fused__native_batch_norm_legit_no_training_cat_relu_3,"a",@progbits
	.sectionflags	@""
	.align	4
.nv.constant0.triton_poi_fused__native_batch_norm_legit_no_training_cat_relu_3:
	.zero		596
